//
// Generated by NVIDIA NVVM Compiler
//
// Compiler Build ID: CL-36424714
// Cuda compilation tools, release 13.0, V13.0.88
// Based on NVVM 20.0.0
//

.version 9.0
.target sm_100
.address_size 64

	// .globl	_Z11helloKernelv
.extern .func  (.param .b32 func_retval0) vprintf
(
	.param .b64 vprintf_param_0,
	.param .b64 vprintf_param_1
)
;
.global .align 1 .b8 $str[30] = {72, 101, 108, 108, 111, 44, 32, 87, 111, 114, 108, 100, 32, 102, 114, 111, 109, 32, 116, 104, 114, 101, 97, 100, 32, 37, 100, 33, 10};

.visible .entry _Z11helloKernelv()
{
	.local .align 8 .b8 	__local_depot0[8];
	.reg .b64 	%SP;
	.reg .b64 	%SPL;
	.reg .b32 	%r<4>;
	.reg .b64 	%rd<5>;

	mov.u64 	%SPL, __local_depot0;
	cvta.local.u64 	%SP, %SPL;
	add.u64 	%rd1, %SP, 0;
	add.u64 	%rd2, %SPL, 0;
	mov.u32 	%r1, %tid.x;
	st.local.u32 	[%rd2], %r1;
	mov.u64 	%rd3, $str;
	cvta.global.u64 	%rd4, %rd3;
	{ // callseq 0, 0
	.param .b64 param0;
	st.param.b64 	[param0], %rd4;
	.param .b64 param1;
	st.param.b64 	[param1], %rd1;
	.param .b32 retval0;
	call.uni (retval0), 
	vprintf, 
	(
	param0, 
	param1
	);
	ld.param.b32 	%r2, [retval0];
	} // callseq 0
	ret;

}


// ===== COMPILED SASS (sm_100) =====

	.target	sm_100

	.elftype	@"ET_EXEC"


//--------------------- .note.nv.tkinfo           --------------------------
	.section	.note.nv.tkinfo,"",@"SHT_NOTE"
	.sectionflags	@"SHF_NOTE_NV_TKINFO"
	.tkinfo
        /*0018*/ 	.word	0x00000002
        /*0030*/ 	.string	""
        /*0030*/ 	.string	"ptxas"
        /*0030*/ 	.string	"Cuda compilation tools, release 13.0, V13.0.88"
        /*0030*/ 	.string	"Build cuda_13.0.r13.0/compiler.36424714_0"
        /*0030*/ 	.string	"-arch sm_100 -m 64 "



//--------------------- .note.nv.cuinfo           --------------------------
	.section	.note.nv.cuinfo,"",@"SHT_NOTE"
	.sectionflags	@"SHF_NOTE_NV_CUINFO"
        /*0018*/ 	.short	0x0002
        /*001a*/ 	.short	0x0064
        /*001c*/ 	.short	0x0082
	.zero		2


//--------------------- .nv.info                  --------------------------
	.section	.nv.info,"",@"SHT_CUDA_INFO"
	.align	4


	//----- nvinfo : EIATTR_REGCOUNT
	.align		4
        /*0000*/ 	.byte	0x04, 0x2f
        /*0002*/ 	.short	(.L_2 - .L_1)
	.align		4
.L_1:
        /*0004*/ 	.word	index@(_Z11helloKernelv)
        /*0008*/ 	.word	0x00000018


	//----- nvinfo : EIATTR_FRAME_SIZE
	.align		4
.L_2:
        /*000c*/ 	.byte	0x04, 0x11
        /*000e*/ 	.short	(.L_4 - .L_3)
	.align		4
.L_3:
        /*0010*/ 	.word	index@(_Z11helloKernelv)
        /*0014*/ 	.word	0x00000008


	//----- nvinfo : EIATTR_MIN_STACK_SIZE
	.align		4
.L_4:
        /*0018*/ 	.byte	0x04, 0x12
        /*001a*/ 	.short	(.L_6 - .L_5)
	.align		4
.L_5:
        /*001c*/ 	.word	index@(_Z11helloKernelv)
        /*0020*/ 	.word	0x00000008
.L_6:


//--------------------- .nv.compat                --------------------------
	.section	.nv.compat,"",@"SHT_CUDA_COMPAT_INFO"
	.align	4
        /*0000*/ 	.byte	0x02, 0x09, 0x00, 0x00, 0x02, 0x02, 0x01, 0x00, 0x02, 0x05, 0x05, 0x00, 0x03, 0x07, 0x01, 0x01
        /*0010*/ 	.byte	0x02, 0x03, 0x00, 0x00, 0x02, 0x06, 0x01, 0x00, 0x04, 0x0b, 0x08, 0x00, 0x09, 0x00, 0x00, 0x00
        /*0020*/ 	.byte	0x00, 0x00, 0x00, 0x00


//--------------------- .nv.info._Z11helloKernelv --------------------------
	.section	.nv.info._Z11helloKernelv,"",@"SHT_CUDA_INFO"
	.sectionflags	@""
	.align	4


	//----- nvinfo : EIATTR_CUDA_API_VERSION
	.align		4
        /*0000*/ 	.byte	0x04, 0x37
        /*0002*/ 	.short	(.L_8 - .L_7)
.L_7:
        /*0004*/ 	.word	0x00000082


	//----- nvinfo : EIATTR_SPARSE_MMA_MASK
	.align		4
.L_8:
        /*0008*/ 	.byte	0x03, 0x50
        /*000a*/ 	.short	0x0000


	//----- nvinfo : EIATTR_MAXREG_COUNT
	.align		4
        /*000c*/ 	.byte	0x03, 0x1b
        /*000e*/ 	.short	0x00ff


	//----- nvinfo : EIATTR_EXTERNS
	.align		4
        /*0010*/ 	.byte	0x04, 0x0f
        /*0012*/ 	.short	(.L_10 - .L_9)


	//   ....[0]....
	.align		4
.L_9:
        /*0014*/ 	.word	index@(vprintf)


	//----- nvinfo : EIATTR_MERCURY_ISA_VERSION
	.align		4
.L_10:
        /*0018*/ 	.byte	0x03, 0x5f
        /*001a*/ 	.short	0x0101


	//----- nvinfo : EIATTR_VRC_CTA_INIT_COUNT
	.align		4
        /*001c*/ 	.byte	0x02, 0x4a
	.zero		1
	.zero		1


	//----- nvinfo : EIATTR_SYSCALL_OFFSETS
	.align		4
        /*0020*/ 	.byte	0x04, 0x46
        /*0022*/ 	.short	(.L_12 - .L_11)


	//   ....[0]....
.L_11:
        /*0024*/ 	.word	0x000000e0


	//----- nvinfo : EIATTR_EXIT_INSTR_OFFSETS
	.align		4
.L_12:
        /*0028*/ 	.byte	0x04, 0x1c
        /*002a*/ 	.short	(.L_14 - .L_13)


	//   ....[0]....
.L_13:
        /*002c*/ 	.word	0x000000f0


	//----- nvinfo : EIATTR_SW_WAR
	.align		4
.L_14:
        /*0030*/ 	.byte	0x04, 0x36
        /*0032*/ 	.short	(.L_16 - .L_15)
.L_15:
        /*0034*/ 	.word	0x00000008
.L_16:


//--------------------- .nv.callgraph             --------------------------
	.section	.nv.callgraph,"",@"SHT_CUDA_CALLGRAPH"
	.align	4
	.sectionentsize	8
	.align		4
        /*0000*/ 	.word	0x00000000
	.align		4
        /*0004*/ 	.word	0xffffffff
	.align		4
        /*0008*/ 	.word	index@(_Z11helloKernelv)
	.align		4
        /*000c*/ 	.word	index@(vprintf)
	.align		4
        /*0010*/ 	.word	0x00000000
	.align		4
        /*0014*/ 	.word	0xfffffffe
	.align		4
        /*0018*/ 	.word	0x00000000
	.align		4
        /*001c*/ 	.word	0xfffffffd
	.align		4
        /*0020*/ 	.word	0x00000000
	.align		4
        /*0024*/ 	.word	0xfffffffc


//--------------------- .nv.constant4             --------------------------
	.section	.nv.constant4,"a",@progbits
	.align	8
	.align		8
.nv.constant4:
        /*0000*/ 	.dword	vprintf
	.align		8
        /*0008*/ 	.dword	$str


//--------------------- .text._Z11helloKernelv    --------------------------
	.section	.text._Z11helloKernelv,"ax",@progbits
	.align	128
        .global         _Z11helloKernelv
        .type           _Z11helloKernelv,@function
        .size           _Z11helloKernelv,(.L_x_2 - _Z11helloKernelv)
        .other          _Z11helloKernelv,@"STO_CUDA_ENTRY STV_DEFAULT"
_Z11helloKernelv:
.text._Z11helloKernelv:
[----:B------:R-:W0:Y:S01]  /*0000*/  LDC R1, c[0x0][0x37c] ;  /* 0x0000df00ff017b82 */ /* 0x000e220000000800 */
[----:B------:R-:W1:Y:S01]  /*0010*/  S2R R8, SR_TID.X ;  /* 0x0000000000087919 */ /* 0x000e620000002100 */
[----:B0-----:R-:W-:Y:S01]  /*0020*/  VIADD R1, R1, 0xfffffff8 ;  /* 0xfffffff801017836 */ /* 0x001fe20000000000 */
[----:B------:R-:W-:Y:S01]  /*0030*/  MOV R0, 0x0 ;  /* 0x0000000000007802 */ /* 0x000fe20000000f00 */
[----:B------:R-:W0:Y:S04]  /*0040*/  LDCU UR4, c[0x0][0x2f8] ;  /* 0x00005f00ff0477ac */ /* 0x000e280008000800 */
[----:B------:R2:W3:Y:S01]  /*0050*/  LDC.64 R2, c[0x4][R0] ;  /* 0x0100000000027b82 */ /* 0x0004e20000000a00 */
[----:B------:R-:W4:Y:S01]  /*0060*/  LDCU.64 UR6, c[0x4][0x8] ;  /* 0x01000100ff0677ac */ /* 0x000f220008000a00 */
[----:B------:R-:W5:Y:S01]  /*0070*/  LDCU UR5, c[0x0][0x2fc] ;  /* 0x00005f80ff0577ac */ /* 0x000f620008000800 */
[----:B0-----:R-:W-:Y:S01]  /*0080*/  IADD3 R6, P0, PT, R1, UR4, RZ ;  /* 0x0000000401067c10 */ /* 0x001fe2000ff1e0ff */
[----:B----4-:R-:W-:Y:S01]  /*0090*/  IMAD.U32 R4, RZ, RZ, UR6 ;  /* 0x00000006ff047e24 */ /* 0x010fe2000f8e00ff */
[----:B------:R-:W-:-:S03]  /*00a0*/  MOV R5, UR7 ;  /* 0x0000000700057c02 */ /* 0x000fc60008000f00 */
[----:B-----5:R-:W-:Y:S01]  /*00b0*/  IMAD.X R7, RZ, RZ, UR5, P0 ;  /* 0x00000005ff077e24 */ /* 0x020fe200080e06ff */
[----:B-1----:R2:W-:Y:S07]  /*00c0*/  STL [R1], R8 ;  /* 0x0000000801007387 */ /* 0x0025ee0000100800 */
[----:B------:R-:W-:-:S07]  /*00d0*/  LEPC R20, `(.L_x_0) ;  /* 0x000000001014794e */ /* 0x000fce0000000000 */
[----:B--23--:R-:W-:Y:S05]  /*00e0*/  CALL.ABS.NOINC R2 ;  /* 0x0000000002007343 */ /* 0x00cfea0003c00000 */
.L_x_0:
[----:B------:R-:W-:Y:S05]  /*00f0*/  EXIT ;  /* 0x000000000000794d */ /* 0x000fea0003800000 */
.L_x_1:
[----:B------:R-:W-:-:S00]  /*0100*/  BRA `(.L_x_1) ;  /* 0xfffffffc00fc7947 */ /* 0x000fc0000383ffff */
[----:B------:R-:W-:-:S00]  /*0110*/  NOP ;  /* 0x0000000000007918 */ /* 0x000fc00000000000 */
        /* <DEDUP_REMOVED lines=14> */
.L_x_2:


//--------------------- .nv.global.init           --------------------------
	.section	.nv.global.init,"aw",@progbits
.nv.global.init:
	.type		$str,@object
	.size		$str,(.L_0 - $str)
$str:
        /*0000*/ 	.byte	0x48, 0x65, 0x6c, 0x6c, 0x6f, 0x2c, 0x20, 0x57, 0x6f, 0x72, 0x6c, 0x64, 0x20, 0x66, 0x72, 0x6f
        /*0010*/ 	.byte	0x6d, 0x20, 0x74, 0x68, 0x72, 0x65, 0x61, 0x64, 0x20, 0x25, 0x64, 0x21, 0x0a, 0x00
.L_0:


//--------------------- .nv.shared.reserved.0     --------------------------
	.section	.nv.shared.reserved.0,"aw",@nobits
	.weak		__nv_reservedSMEM_offset_0_alias
	.size		__nv_reservedSMEM_offset_0_alias, 0, 64
	.other		__nv_reservedSMEM_offset_0_alias,@"STO_CUDA_RESERVED_SHARED STV_DEFAULT"
__nv_reservedSMEM_offset_0_alias:
	.zero		0
	.zero		64


//--------------------- .nv.constant0._Z11helloKernelv --------------------------
	.section	.nv.constant0._Z11helloKernelv,"a",@progbits
	.sectionflags	@""
	.align	4
.nv.constant0._Z11helloKernelv:
	.zero		896


//--------------------- SYMBOLS --------------------------

	.type		.nv.reservedSmem.offset0,@object
	.size		.nv.reservedSmem.offset0,0x4
	.type		vprintf,@function
